	.headerflags	@"EF_CUDA_TEXMODE_UNIFIED EF_CUDA_64BIT_ADDRESS EF_CUDA_ACCELERATORS EF_CUDA_SM90 EF_CUDA_VIRTUAL_SM(EF_CUDA_SM90)"
	.elftype	@"ET_EXEC"


//--------------------- .nv.info                  --------------------------
	.section	.nv.info,"",@"SHT_CUDA_INFO"
	.align	4


	//----- nvinfo : EIATTR_REGCOUNT
	.align		4
        /*0000*/ 	.byte	0x04, 0x2f
        /*0002*/ 	.short	(.L_3 - .L_2)
	.align		4
.L_2:
        /*0004*/ 	.word	index@(triton_poi_fused__native_batch_norm_legit_no_training_relu_0)
        /*0008*/ 	.word	0x00000011


	//----- nvinfo : EIATTR_MIN_STACK_SIZE
	.align		4
.L_3:
        /*000c*/ 	.byte	0x04, 0x12
        /*000e*/ 	.short	(.L_5 - .L_4)
	.align		4
.L_4:
        /*0010*/ 	.word	index@(triton_poi_fused__native_batch_norm_legit_no_training_relu_0)
        /*0014*/ 	.word	0x00000000


	//----- nvinfo : EIATTR_FRAME_SIZE
	.align		4
.L_5:
        /*0018*/ 	.byte	0x04, 0x11
        /*001a*/ 	.short	(.L_7 - .L_6)
	.align		4
.L_6:
        /*001c*/ 	.word	index@(triton_poi_fused__native_batch_norm_legit_no_training_relu_0)
        /*0020*/ 	.word	0x00000000


	//----- nvinfo : EIATTR_MIN_STACK_SIZE
	.align		4
.L_7:
        /*0024*/ 	.byte	0x04, 0x12
        /*0026*/ 	.short	(.L_9 - .L_8)
	.align		4
.L_8:
        /*0028*/ 	.word	index@(triton_poi_fused__native_batch_norm_legit_no_training_relu_0)
        /*002c*/ 	.word	0x00000000
.L_9:


//--------------------- .nv.info.triton_poi_fused__native_batch_norm_legit_no_training_relu_0 --------------------------
	.section	.nv.info.triton_poi_fused__native_batch_norm_legit_no_training_relu_0,"",@"SHT_CUDA_INFO"
	.sectionflags	@""
	.align	4


	//----- nvinfo : EIATTR_CUDA_API_VERSION
	.align		4
        /*0000*/ 	.byte	0x04, 0x37
        /*0002*/ 	.short	(.L_11 - .L_10)
.L_10:
        /*0004*/ 	.word	0x0000007c


	//----- nvinfo : EIATTR_KPARAM_INFO
	.align		4
.L_11:
        /*0008*/ 	.byte	0x04, 0x17
        /*000a*/ 	.short	(.L_13 - .L_12)
.L_12:
        /*000c*/ 	.word	0x00000000
        /*0010*/ 	.short	0x0006
        /*0012*/ 	.short	0x0030
        /*0014*/ 	.byte	0x00, 0xf0, 0x11, 0x00


	//----- nvinfo : EIATTR_KPARAM_INFO
	.align		4
.L_13:
        /*0018*/ 	.byte	0x04, 0x17
        /*001a*/ 	.short	(.L_15 - .L_14)
.L_14:
        /*001c*/ 	.word	0x00000000
        /*0020*/ 	.short	0x0005
        /*0022*/ 	.short	0x0028
        /*0024*/ 	.byte	0x00, 0xf4, 0x21, 0x00


	//----- nvinfo : EIATTR_KPARAM_INFO
	.align		4
.L_15:
        /*0028*/ 	.byte	0x04, 0x17
        /*002a*/ 	.short	(.L_17 - .L_16)
.L_16:
        /*002c*/ 	.word	0x00000000
        /*0030*/ 	.short	0x0004
        /*0032*/ 	.short	0x0020
        /*0034*/ 	.byte	0x00, 0xf4, 0x21, 0x00


	//----- nvinfo : EIATTR_KPARAM_INFO
	.align		4
.L_17:
        /*0038*/ 	.byte	0x04, 0x17
        /*003a*/ 	.short	(.L_19 - .L_18)
.L_18:
        /*003c*/ 	.word	0x00000000
        /*0040*/ 	.short	0x0003
        /*0042*/ 	.short	0x0018
        /*0044*/ 	.byte	0x00, 0xf4, 0x21, 0x00


	//----- nvinfo : EIATTR_KPARAM_INFO
	.align		4
.L_19:
        /*0048*/ 	.byte	0x04, 0x17
        /*004a*/ 	.short	(.L_21 - .L_20)
.L_20:
        /*004c*/ 	.word	0x00000000
        /*0050*/ 	.short	0x0002
        /*0052*/ 	.short	0x0010
        /*0054*/ 	.byte	0x00, 0xf4, 0x21, 0x00


	//----- nvinfo : EIATTR_KPARAM_INFO
	.align		4
.L_21:
        /*0058*/ 	.byte	0x04, 0x17
        /*005a*/ 	.short	(.L_23 - .L_22)
.L_22:
        /*005c*/ 	.word	0x00000000
        /*0060*/ 	.short	0x0001
        /*0062*/ 	.short	0x0008
        /*0064*/ 	.byte	0x00, 0xf4, 0x21, 0x00


	//----- nvinfo : EIATTR_KPARAM_INFO
	.align		4
.L_23:
        /*0068*/ 	.byte	0x04, 0x17
        /*006a*/ 	.short	(.L_25 - .L_24)
.L_24:
        /*006c*/ 	.word	0x00000000
        /*0070*/ 	.short	0x0000
        /*0072*/ 	.short	0x0000
        /*0074*/ 	.byte	0x00, 0xf4, 0x21, 0x00


	//----- nvinfo : EIATTR_SPARSE_MMA_MASK
	.align		4
.L_25:
        /*0078*/ 	.byte	0x03, 0x50
        /*007a*/ 	.short	0x0000


	//----- nvinfo : EIATTR_MAXREG_COUNT
	.align		4
        /*007c*/ 	.byte	0x03, 0x1b
        /*007e*/ 	.short	0x00ff


	//----- nvinfo : EIATTR_EXIT_INSTR_OFFSETS
	.align		4
        /*0080*/ 	.byte	0x04, 0x1c
        /*0082*/ 	.short	(.L_27 - .L_26)


	//   ....[0]....
.L_26:
        /*0084*/ 	.word	0x00000350


	//----- nvinfo : EIATTR_REQNTID
	.align		4
.L_27:
        /*0088*/ 	.byte	0x04, 0x10
        /*008a*/ 	.short	(.L_29 - .L_28)
.L_28:
        /*008c*/ 	.word	0x00000100
        /*0090*/ 	.word	0x00000001
        /*0094*/ 	.word	0x00000001


	//----- nvinfo : EIATTR_CBANK_PARAM_SIZE
	.align		4
.L_29:
        /*0098*/ 	.byte	0x03, 0x19
        /*009a*/ 	.short	0x0034


	//----- nvinfo : EIATTR_PARAM_CBANK
	.align		4
        /*009c*/ 	.byte	0x04, 0x0a
        /*009e*/ 	.short	(.L_31 - .L_30)
	.align		4
.L_30:
        /*00a0*/ 	.word	index@(.nv.constant0.triton_poi_fused__native_batch_norm_legit_no_training_relu_0)
        /*00a4*/ 	.short	0x0210
        /*00a6*/ 	.short	0x0034


	//----- nvinfo : EIATTR_SW_WAR
	.align		4
.L_31:
        /*00a8*/ 	.byte	0x04, 0x36
        /*00aa*/ 	.short	(.L_33 - .L_32)
.L_32:
        /*00ac*/ 	.word	0x00000008
.L_33:


//--------------------- .nv.callgraph             --------------------------
	.section	.nv.callgraph,"",@"SHT_CUDA_CALLGRAPH"
	.align	4
	.sectionentsize	8
	.align		4
        /*0000*/ 	.word	0x00000000
	.align		4
        /*0004*/ 	.word	0xffffffff
	.align		4
        /*0008*/ 	.word	0x00000000
	.align		4
        /*000c*/ 	.word	0xfffffffe
	.align		4
        /*0010*/ 	.word	0x00000000
	.align		4
        /*0014*/ 	.word	0xfffffffd
	.align		4
        /*0018*/ 	.word	0x00000000
	.align		4
        /*001c*/ 	.word	0xfffffffc


//--------------------- .nv.constant4             --------------------------
	.section	.nv.constant4,"a",@progbits
	.align	8
	.align		8
.nv.constant4:
        /*0000*/ 	.dword	_$_str
	.align		8
        /*0008*/ 	.dword	_$_str_$_2


//--------------------- .text.triton_poi_fused__native_batch_norm_legit_no_training_relu_0 --------------------------
	.section	.text.triton_poi_fused__native_batch_norm_legit_no_training_relu_0,"ax",@progbits
	.align	128
        .global         triton_poi_fused__native_batch_norm_legit_no_training_relu_0
        .type           triton_poi_fused__native_batch_norm_legit_no_training_relu_0,@function
        .size           triton_poi_fused__native_batch_norm_legit_no_training_relu_0,(.L_x_1 - triton_poi_fused__native_batch_norm_legit_no_training_relu_0)
        .other          triton_poi_fused__native_batch_norm_legit_no_training_relu_0,@"STO_CUDA_ENTRY STV_DEFAULT"
triton_poi_fused__native_batch_norm_legit_no_training_relu_0:
.text.triton_poi_fused__native_batch_norm_legit_no_training_relu_0:
[----:B------:R-:W-:Y:S01]  /*0000*/  LDC R1, c[0x0][0x28] ;  /* 0x00000a00ff017b82 */ /* 0x000fe20000000800 */
[----:B------:R-:W1:Y:S07]  /*0010*/  S2R R0, SR_TID.X ;  /* 0x0000000000007919 */ /* 0x000e6e0000002100 */
[----:B------:R-:W2:Y:S01]  /*0020*/  LDC.64 R6, c[0x0][0x220] ;  /* 0x00008800ff067b82 */ /* 0x000ea20000000a00 */
[----:B------:R-:W-:Y:S01]  /*0030*/  ULDC.64 UR4, c[0x0][0x208] ;  /* 0x0000820000047ab9 */ /* 0x000fe20000000a00 */
[----:B------:R-:W3:Y:S06]  /*0040*/  S2R R5, SR_CTAID.X ;  /* 0x0000000000057919 */ /* 0x000eec0000002500 */
[----:B------:R-:W4:Y:S08]  /*0050*/  LDC.64 R8, c[0x0][0x228] ;  /* 0x00008a00ff087b82 */ /* 0x000f300000000a00 */
[----:B------:R-:W5:Y:S01]  /*0060*/  LDC.64 R10, c[0x0][0x230] ;  /* 0x00008c00ff0a7b82 */ /* 0x000f620000000a00 */
[----:B-1----:R-:W-:-:S02]  /*0070*/  SHF.L.U32 R0, R0, 0x1, RZ ;  /* 0x0000000100007819 */ /* 0x002fc400000006ff */
[----:B---3--:R-:W-:Y:S02]  /*0080*/  SHF.R.S32.HI R3, RZ, 0x16, R5 ;  /* 0x00000016ff037819 */ /* 0x008fe40000011405 */
[----:B------:R-:W-:Y:S02]  /*0090*/  LOP3.LUT R0, R0, 0x1fe, RZ, 0xc0, !PT ;  /* 0x000001fe00007812 */ /* 0x000fe400078ec0ff */
[----:B------:R-:W-:Y:S02]  /*00a0*/  SGXT R3, R3, 0x1 ;  /* 0x000000010303781a */ /* 0x000fe40000000200 */
[----:B------:R-:W-:Y:S02]  /*00b0*/  LEA R0, R5, R0, 0x9 ;  /* 0x0000000005007211 */ /* 0x000fe400078e48ff */
[----:B------:R-:W1:Y:S02]  /*00c0*/  LDC.64 R4, c[0x0][0x218] ;  /* 0x00008600ff047b82 */ /* 0x000e640000000a00 */
[----:B------:R-:W-:-:S04]  /*00d0*/  LEA.HI R3, R3, R0, RZ, 0xc ;  /* 0x0000000003037211 */ /* 0x000fc800078f60ff */
[----:B------:R-:W-:-:S04]  /*00e0*/  SHF.R.S32.HI R3, RZ, 0xc, R3 ;  /* 0x0000000cff037819 */ /* 0x000fc80000011403 */
[----:B------:R-:W-:-:S04]  /*00f0*/  LEA.HI R2, R3, R3, RZ, 0x7 ;  /* 0x0000000303027211 */ /* 0x000fc800078f38ff */
[----:B------:R-:W-:-:S04]  /*0100*/  LOP3.LUT R2, R2, 0xffffff80, RZ, 0xc0, !PT ;  /* 0xffffff8002027812 */ /* 0x000fc800078ec0ff */
[----:B------:R-:W-:Y:S02]  /*0110*/  IADD3 R13, R3, -R2, RZ ;  /* 0x80000002030d7210 */ /* 0x000fe40007ffe0ff */
[----:B------:R-:W3:Y:S03]  /*0120*/  LDC.64 R2, c[0x0][0x210] ;  /* 0x00008400ff027b82 */ /* 0x000ee60000000a00 */
[----:B--2---:R-:W-:-:S06]  /*0130*/  IMAD.WIDE R6, R13, 0x4, R6 ;  /* 0x000000040d067825 */ /* 0x004fcc00078e0206 */
[----:B------:R-:W2:Y:S01]  /*0140*/  LDG.E.EL R6, desc[UR4][R6.64] ;  /* 0x0000000406067981 */ /* 0x000ea2000c2e1900 */
[----:B-1----:R-:W-:-:S05]  /*0150*/  IMAD.WIDE R4, R13, 0x4, R4 ;  /* 0x000000040d047825 */ /* 0x002fca00078e0204 */
[----:B------:R1:W2:Y:S01]  /*0160*/  LDG.E.EL R12, desc[UR4][R4.64] ;  /* 0x00000004040c7981 */ /* 0x0002a2000c2e1900 */
[----:B---3--:R-:W-:Y:S01]  /*0170*/  IMAD.WIDE R2, R0, 0x4, R2 ;  /* 0x0000000400027825 */ /* 0x008fe200078e0202 */
[----:B------:R-:W-:Y:S01]  /*0180*/  HFMA2.MMA R14, -RZ, RZ, 1.625, 0 ;  /* 0x3e800000ff0e7435 */ /* 0x000fe200000001ff */
[----:B-1----:R-:W1:Y:S04]  /*0190*/  LDC.64 R4, c[0x0][0x238] ;  /* 0x00008e00ff047b82 */ /* 0x002e680000000a00 */
[----:B------:R-:W3:Y:S01]  /*01a0*/  LDG.E.64 R2, desc[UR4][R2.64] ;  /* 0x0000000402027981 */ /* 0x000ee2000c1e1b00 */
[----:B----4-:R-:W-:-:S04]  /*01b0*/  IMAD.WIDE R8, R13, 0x4, R8 ;  /* 0x000000040d087825 */ /* 0x010fc800078e0208 */
[----:B-----5:R-:W-:Y:S02]  /*01c0*/  IMAD.WIDE R10, R13, 0x4, R10 ;  /* 0x000000040d0a7825 */ /* 0x020fe400078e020a */
[----:B------:R-:W4:Y:S04]  /*01d0*/  LDG.E.EL R8, desc[UR4][R8.64] ;  /* 0x0000000408087981 */ /* 0x000f28000c2e1900 */
[----:B------:R-:W4:Y:S01]  /*01e0*/  LDG.E.EL R11, desc[UR4][R10.64] ;  /* 0x000000040a0b7981 */ /* 0x000f22000c2e1900 */
[----:B-1----:R-:W-:-:S04]  /*01f0*/  IMAD.WIDE R4, R0, 0x4, R4 ;  /* 0x0000000400047825 */ /* 0x002fc800078e0204 */
[----:B--2---:R-:W-:-:S04]  /*0200*/  FADD R6, R6, 9.9999997473787516356e-06 ;  /* 0x3727c5ac06067421 */ /* 0x004fc80000000000 */
[----:B------:R-:W1:Y:S02]  /*0210*/  MUFU.SQRT R7, R6 ;  /* 0x0000000600077308 */ /* 0x000e640000002000 */
[C---:B-1----:R-:W-:Y:S02]  /*0220*/  FSETP.GT.AND P0, PT, R7.reuse, 8.50705917302346158658e+37, PT ;  /* 0x7e8000000700780b */ /* 0x042fe40003f04000 */
[----:B------:R-:W-:-:S11]  /*0230*/  FSETP.GEU.AND P1, PT, R7, 1.175494350822287508e-38, PT ;  /* 0x008000000700780b */ /* 0x000fd60003f2e000 */
[----:B------:R-:W-:-:S04]  /*0240*/  @P0 FMUL R7, R7, 0.25 ;  /* 0x3e80000007070820 */ /* 0x000fc80000400000 */
[----:B------:R-:W-:-:S06]  /*0250*/  @!P1 FMUL R7, R7, 16777216 ;  /* 0x4b80000007079820 */ /* 0x000fcc0000400000 */
[----:B------:R-:W1:Y:S01]  /*0260*/  MUFU.RCP R7, R7 ;  /* 0x0000000700077308 */ /* 0x000e620000001000 */
[----:B------:R-:W-:Y:S01]  /*0270*/  FSEL R14, R14, 1, P0 ;  /* 0x3f8000000e0e7808 */ /* 0x000fe20000000000 */
[----:B---3--:R-:W-:-:S04]  /*0280*/  FADD R2, R2, -R12 ;  /* 0x8000000c02027221 */ /* 0x008fc80000000000 */
[----:B------:R-:W-:Y:S01]  /*0290*/  @!P1 FMUL R14, R14, 16777216 ;  /* 0x4b8000000e0e9820 */ /* 0x000fe20000400000 */
[----:B------:R-:W-:-:S03]  /*02a0*/  FADD R3, R3, -R12 ;  /* 0x8000000c03037221 */ /* 0x000fc60000000000 */
[----:B-1----:R-:W-:-:S04]  /*02b0*/  FMUL R14, R7, R14 ;  /* 0x0000000e070e7220 */ /* 0x002fc80000400000 */
[-C--:B------:R-:W-:Y:S01]  /*02c0*/  FMUL R2, R2, R14.reuse ;  /* 0x0000000e02027220 */ /* 0x080fe20000400000 */
[----:B------:R-:W-:-:S03]  /*02d0*/  FMUL R14, R3, R14 ;  /* 0x0000000e030e7220 */ /* 0x000fc60000400000 */
[C-C-:B----4-:R-:W-:Y:S01]  /*02e0*/  FFMA R2, R8.reuse, R2, R11.reuse ;  /* 0x0000000208027223 */ /* 0x150fe2000000000b */
[----:B------:R-:W-:-:S04]  /*02f0*/  FFMA R14, R8, R14, R11 ;  /* 0x0000000e080e7223 */ /* 0x000fc8000000000b */
[----:B------:R-:W-:Y:S02]  /*0300*/  FSETP.GEU.AND P0, PT, R2, RZ, PT ;  /* 0x000000ff0200720b */ /* 0x000fe40003f0e000 */
[----:B------:R-:W-:Y:S02]  /*0310*/  FSETP.GEU.AND P1, PT, R14, RZ, PT ;  /* 0x000000ff0e00720b */ /* 0x000fe40003f2e000 */
[----:B------:R-:W-:Y:S02]  /*0320*/  FSEL R2, R2, RZ, P0 ;  /* 0x000000ff02027208 */ /* 0x000fe40000000000 */
[----:B------:R-:W-:-:S05]  /*0330*/  FSEL R3, R14, RZ, P1 ;  /* 0x000000ff0e037208 */ /* 0x000fca0000800000 */
[----:B------:R-:W-:Y:S01]  /*0340*/  STG.E.64 desc[UR4][R4.64], R2 ;  /* 0x0000000204007986 */ /* 0x000fe2000c101b04 */
[----:B------:R-:W-:Y:S05]  /*0350*/  EXIT ;  /* 0x000000000000794d */ /* 0x000fea0003800000 */
.L_x_0:
[----:B------:R-:W-:-:S00]  /*0360*/  BRA `(.L_x_0) ;  /* 0xfffffffc00fc7947 */ /* 0x000fc0000383ffff */
[----:B------:R-:W-:-:S00]  /*0370*/  NOP ;  /* 0x0000000000007918 */ /* 0x000fc00000000000 */
        /* <DEDUP_REMOVED lines=8> */
.L_x_1:


//--------------------- .nv.global.init           --------------------------
	.section	.nv.global.init,"aw",@progbits
.nv.global.init:
	.type		_$_str,@object
	.size		_$_str,(_$_str_$_2 - _$_str)
_$_str:
        /*0000*/ 	.byte	0x5f, 0x5f, 0x43, 0x55, 0x44, 0x41, 0x5f, 0x46, 0x54, 0x5a, 0x00
	.type		_$_str_$_2,@object
	.size		_$_str_$_2,(.L_1 - _$_str_$_2)
_$_str_$_2:
        /*000b*/ 	.byte	0x5f, 0x5f, 0x43, 0x55, 0x44, 0x41, 0x5f, 0x50, 0x52, 0x45, 0x43, 0x5f, 0x53, 0x51, 0x52, 0x54
        /*001b*/ 	.byte	0x00
.L_1:


//--------------------- .nv.constant0.triton_poi_fused__native_batch_norm_legit_no_training_relu_0 --------------------------
	.section	.nv.constant0.triton_poi_fused__native_batch_norm_legit_no_training_relu_0,"a",@progbits
	.sectionflags	@""
	.align	4
.nv.constant0.triton_poi_fused__native_batch_norm_legit_no_training_relu_0:
	.zero		580
